	.headerflags	@"EF_CUDA_TEXMODE_UNIFIED EF_CUDA_64BIT_ADDRESS EF_CUDA_ACCELERATORS EF_CUDA_SM90 EF_CUDA_VIRTUAL_SM(EF_CUDA_SM90)"
	.elftype	@"ET_EXEC"


//--------------------- .nv.info                  --------------------------
	.section	.nv.info,"",@"SHT_CUDA_INFO"
	.align	4


	//----- nvinfo : EIATTR_REGCOUNT
	.align		4
        /*0000*/ 	.byte	0x04, 0x2f
        /*0002*/ 	.short	(.L_1 - .L_0)
	.align		4
.L_0:
        /*0004*/ 	.word	index@(triton_poi_fused_repeat_1)
        /*0008*/ 	.word	0x0000000c


	//----- nvinfo : EIATTR_MIN_STACK_SIZE
	.align		4
.L_1:
        /*000c*/ 	.byte	0x04, 0x12
        /*000e*/ 	.short	(.L_3 - .L_2)
	.align		4
.L_2:
        /*0010*/ 	.word	index@(triton_poi_fused_repeat_1)
        /*0014*/ 	.word	0x00000000


	//----- nvinfo : EIATTR_FRAME_SIZE
	.align		4
.L_3:
        /*0018*/ 	.byte	0x04, 0x11
        /*001a*/ 	.short	(.L_5 - .L_4)
	.align		4
.L_4:
        /*001c*/ 	.word	index@(triton_poi_fused_repeat_1)
        /*0020*/ 	.word	0x00000000


	//----- nvinfo : EIATTR_MIN_STACK_SIZE
	.align		4
.L_5:
        /*0024*/ 	.byte	0x04, 0x12
        /*0026*/ 	.short	(.L_7 - .L_6)
	.align		4
.L_6:
        /*0028*/ 	.word	index@(triton_poi_fused_repeat_1)
        /*002c*/ 	.word	0x00000000
.L_7:


//--------------------- .nv.info.triton_poi_fused_repeat_1 --------------------------
	.section	.nv.info.triton_poi_fused_repeat_1,"",@"SHT_CUDA_INFO"
	.sectionflags	@""
	.align	4


	//----- nvinfo : EIATTR_CUDA_API_VERSION
	.align		4
        /*0000*/ 	.byte	0x04, 0x37
        /*0002*/ 	.short	(.L_9 - .L_8)
.L_8:
        /*0004*/ 	.word	0x0000007c


	//----- nvinfo : EIATTR_KPARAM_INFO
	.align		4
.L_9:
        /*0008*/ 	.byte	0x04, 0x17
        /*000a*/ 	.short	(.L_11 - .L_10)
.L_10:
        /*000c*/ 	.word	0x00000000
        /*0010*/ 	.short	0x0002
        /*0012*/ 	.short	0x0010
        /*0014*/ 	.byte	0x00, 0xf0, 0x11, 0x00


	//----- nvinfo : EIATTR_KPARAM_INFO
	.align		4
.L_11:
        /*0018*/ 	.byte	0x04, 0x17
        /*001a*/ 	.short	(.L_13 - .L_12)
.L_12:
        /*001c*/ 	.word	0x00000000
        /*0020*/ 	.short	0x0001
        /*0022*/ 	.short	0x0008
        /*0024*/ 	.byte	0x00, 0xf4, 0x21, 0x00


	//----- nvinfo : EIATTR_KPARAM_INFO
	.align		4
.L_13:
        /*0028*/ 	.byte	0x04, 0x17
        /*002a*/ 	.short	(.L_15 - .L_14)
.L_14:
        /*002c*/ 	.word	0x00000000
        /*0030*/ 	.short	0x0000
        /*0032*/ 	.short	0x0000
        /*0034*/ 	.byte	0x00, 0xf4, 0x21, 0x00


	//----- nvinfo : EIATTR_SPARSE_MMA_MASK
	.align		4
.L_15:
        /*0038*/ 	.byte	0x03, 0x50
        /*003a*/ 	.short	0x0000


	//----- nvinfo : EIATTR_MAXREG_COUNT
	.align		4
        /*003c*/ 	.byte	0x03, 0x1b
        /*003e*/ 	.short	0x00ff


	//----- nvinfo : EIATTR_EXIT_INSTR_OFFSETS
	.align		4
        /*0040*/ 	.byte	0x04, 0x1c
        /*0042*/ 	.short	(.L_17 - .L_16)


	//   ....[0]....
.L_16:
        /*0044*/ 	.word	0x00000150


	//   ....[1]....
        /*0048*/ 	.word	0x00000170


	//----- nvinfo : EIATTR_REQNTID
	.align		4
.L_17:
        /*004c*/ 	.byte	0x04, 0x10
        /*004e*/ 	.short	(.L_19 - .L_18)
.L_18:
        /*0050*/ 	.word	0x00000080
        /*0054*/ 	.word	0x00000001
        /*0058*/ 	.word	0x00000001


	//----- nvinfo : EIATTR_CRS_STACK_SIZE
	.align		4
.L_19:
        /*005c*/ 	.byte	0x04, 0x1e
        /*005e*/ 	.short	(.L_21 - .L_20)
.L_20:
        /*0060*/ 	.word	0x00000000


	//----- nvinfo : EIATTR_CBANK_PARAM_SIZE
	.align		4
.L_21:
        /*0064*/ 	.byte	0x03, 0x19
        /*0066*/ 	.short	0x0014


	//----- nvinfo : EIATTR_PARAM_CBANK
	.align		4
        /*0068*/ 	.byte	0x04, 0x0a
        /*006a*/ 	.short	(.L_23 - .L_22)
	.align		4
.L_22:
        /*006c*/ 	.word	index@(.nv.constant0.triton_poi_fused_repeat_1)
        /*0070*/ 	.short	0x0210
        /*0072*/ 	.short	0x0014


	//----- nvinfo : EIATTR_SW_WAR
	.align		4
.L_23:
        /*0074*/ 	.byte	0x04, 0x36
        /*0076*/ 	.short	(.L_25 - .L_24)
.L_24:
        /*0078*/ 	.word	0x00000008
.L_25:


//--------------------- .nv.callgraph             --------------------------
	.section	.nv.callgraph,"",@"SHT_CUDA_CALLGRAPH"
	.align	4
	.sectionentsize	8
	.align		4
        /*0000*/ 	.word	0x00000000
	.align		4
        /*0004*/ 	.word	0xffffffff
	.align		4
        /*0008*/ 	.word	0x00000000
	.align		4
        /*000c*/ 	.word	0xfffffffe
	.align		4
        /*0010*/ 	.word	0x00000000
	.align		4
        /*0014*/ 	.word	0xfffffffd
	.align		4
        /*0018*/ 	.word	0x00000000
	.align		4
        /*001c*/ 	.word	0xfffffffc


//--------------------- .text.triton_poi_fused_repeat_1 --------------------------
	.section	.text.triton_poi_fused_repeat_1,"ax",@progbits
	.align	128
        .global         triton_poi_fused_repeat_1
        .type           triton_poi_fused_repeat_1,@function
        .size           triton_poi_fused_repeat_1,(.L_x_3 - triton_poi_fused_repeat_1)
        .other          triton_poi_fused_repeat_1,@"STO_CUDA_ENTRY STV_DEFAULT"
triton_poi_fused_repeat_1:
.text.triton_poi_fused_repeat_1:
[----:B------:R-:W0:Y:S02]  /*0000*/  LDC R1, c[0x0][0x28] ;  /* 0x00000a00ff017b82 */ /* 0x000e240000000800 */
[----:B------:R-:W1:Y:S01]  /*0010*/  S2R R0, SR_TID.X ;  /* 0x0000000000007919 */ /* 0x000e620000002100 */
[----:B------:R-:W2:Y:S01]  /*0020*/  LDC.64 R4, c[0x0][0x218] ;  /* 0x00008600ff047b82 */ /* 0x000ea20000000a00 */
[----:B------:R-:W-:Y:S01]  /*0030*/  ULDC.64 UR4, c[0x0][0x208] ;  /* 0x0000820000047ab9 */ /* 0x000fe20000000a00 */
[----:B------:R-:W-:Y:S01]  /*0040*/  BSSY B0, `(.L_x_0) ;  /* 0x0000010000007945 */ /* 0x000fe20003800000 */
[----:B------:R-:W3:Y:S05]  /*0050*/  S2R R7, SR_CTAID.X ;  /* 0x0000000000077919 */ /* 0x000eea0000002500 */
[----:B------:R-:W4:Y:S01]  /*0060*/  LDC.64 R2, c[0x0][0x210] ;  /* 0x00008400ff027b82 */ /* 0x000f220000000a00 */
[----:B-1----:R-:W-:-:S02]  /*0070*/  LOP3.LUT R0, R0, 0x7f, RZ, 0xc0, !PT ;  /* 0x0000007f00007812 */ /* 0x002fc400078ec0ff */
[----:B---3--:R-:W-:-:S03]  /*0080*/  SHF.R.S32.HI R6, RZ, 0x18, R7 ;  /* 0x00000018ff067819 */ /* 0x008fc60000011407 */
[----:B------:R-:W-:Y:S01]  /*0090*/  IMAD R7, R7, 0x80, R0 ;  /* 0x0000008007077824 */ /* 0x000fe200078e0200 */
[----:B------:R-:W-:-:S03]  /*00a0*/  SGXT R0, R6, 0x1 ;  /* 0x000000010600781a */ /* 0x000fc60000000200 */
[C---:B--2---:R-:W-:Y:S01]  /*00b0*/  IMAD.WIDE R4, R7.reuse, 0x4, R4 ;  /* 0x0000000407047825 */ /* 0x044fe200078e0204 */
[----:B------:R-:W-:Y:S02]  /*00c0*/  ISETP.GE.AND P0, PT, R7, 0x100, PT ;  /* 0x000001000700780c */ /* 0x000fe40003f06270 */
[----:B------:R-:W-:-:S04]  /*00d0*/  LEA.HI R0, R0, R7, RZ, 0x6 ;  /* 0x0000000700007211 */ /* 0x000fc800078f30ff */
[----:B------:R-:W-:-:S05]  /*00e0*/  LOP3.LUT R0, R0, 0xffffffc0, RZ, 0xc0, !PT ;  /* 0xffffffc000007812 */ /* 0x000fca00078ec0ff */
[----:B------:R-:W-:Y:S02]  /*00f0*/  IMAD.IADD R9, R7, 0x1, -R0 ;  /* 0x0000000107097824 */ /* 0x000fe400078e0a00 */
[----:B------:R-:W-:Y:S02]  /*0100*/  IMAD.MOV.U32 R7, RZ, RZ, RZ ;  /* 0x000000ffff077224 */ /* 0x000fe400078e00ff */
[----:B----4-:R-:W-:Y:S01]  /*0110*/  IMAD.WIDE R2, R9, 0x4, R2 ;  /* 0x0000000409027825 */ /* 0x010fe200078e0202 */
[----:B------:R-:W-:Y:S06]  /*0120*/  @P0 BRA `(.L_x_1) ;  /* 0x0000000000040947 */ /* 0x000fec0003800000 */
[----:B------:R1:W5:Y:S02]  /*0130*/  LDG.E R7, desc[UR4][R2.64] ;  /* 0x0000000402077981 */ /* 0x000364000c1e1900 */
.L_x_1:
[----:B------:R-:W-:Y:S05]  /*0140*/  BSYNC B0 ;  /* 0x0000000000007941 */ /* 0x000fea0003800000 */
.L_x_0:
[----:B------:R-:W-:Y:S05]  /*0150*/  @P0 EXIT ;  /* 0x000000000000094d */ /* 0x000fea0003800000 */
[----:B-----5:R-:W-:Y:S01]  /*0160*/  STG.E desc[UR4][R4.64], R7 ;  /* 0x0000000704007986 */ /* 0x020fe2000c101904 */
[----:B------:R-:W-:Y:S05]  /*0170*/  EXIT ;  /* 0x000000000000794d */ /* 0x000fea0003800000 */
.L_x_2:
[----:B------:R-:W-:-:S00]  /*0180*/  BRA `(.L_x_2) ;  /* 0xfffffffc00fc7947 */ /* 0x000fc0000383ffff */
[----:B------:R-:W-:-:S00]  /*0190*/  NOP ;  /* 0x0000000000007918 */ /* 0x000fc00000000000 */
        /* <DEDUP_REMOVED lines=14> */
.L_x_3:


//--------------------- .nv.constant0.triton_poi_fused_repeat_1 --------------------------
	.section	.nv.constant0.triton_poi_fused_repeat_1,"a",@progbits
	.sectionflags	@""
	.align	4
.nv.constant0.triton_poi_fused_repeat_1:
	.zero		548
